	.headerflags	@"EF_CUDA_TEXMODE_UNIFIED EF_CUDA_64BIT_ADDRESS EF_CUDA_ACCELERATORS EF_CUDA_SM90 EF_CUDA_VIRTUAL_SM(EF_CUDA_SM90)"
	.elftype	@"ET_EXEC"


//--------------------- .nv.info                  --------------------------
	.section	.nv.info,"",@"SHT_CUDA_INFO"
	.align	4


	//----- nvinfo : EIATTR_REGCOUNT
	.align		4
        /*0000*/ 	.byte	0x04, 0x2f
        /*0002*/ 	.short	(.L_3 - .L_2)
	.align		4
.L_2:
        /*0004*/ 	.word	index@(triton_poi_fused__native_batch_norm_legit_no_training_add_relu_8)
        /*0008*/ 	.word	0x00000020


	//----- nvinfo : EIATTR_MIN_STACK_SIZE
	.align		4
.L_3:
        /*000c*/ 	.byte	0x04, 0x12
        /*000e*/ 	.short	(.L_5 - .L_4)
	.align		4
.L_4:
        /*0010*/ 	.word	index@(triton_poi_fused__native_batch_norm_legit_no_training_add_relu_8)
        /*0014*/ 	.word	0x00000000


	//----- nvinfo : EIATTR_FRAME_SIZE
	.align		4
.L_5:
        /*0018*/ 	.byte	0x04, 0x11
        /*001a*/ 	.short	(.L_7 - .L_6)
	.align		4
.L_6:
        /*001c*/ 	.word	index@(triton_poi_fused__native_batch_norm_legit_no_training_add_relu_8)
        /*0020*/ 	.word	0x00000000


	//----- nvinfo : EIATTR_MIN_STACK_SIZE
	.align		4
.L_7:
        /*0024*/ 	.byte	0x04, 0x12
        /*0026*/ 	.short	(.L_9 - .L_8)
	.align		4
.L_8:
        /*0028*/ 	.word	index@(triton_poi_fused__native_batch_norm_legit_no_training_add_relu_8)
        /*002c*/ 	.word	0x00000000
.L_9:


//--------------------- .nv.info.triton_poi_fused__native_batch_norm_legit_no_training_add_relu_8 --------------------------
	.section	.nv.info.triton_poi_fused__native_batch_norm_legit_no_training_add_relu_8,"",@"SHT_CUDA_INFO"
	.sectionflags	@""
	.align	4


	//----- nvinfo : EIATTR_CUDA_API_VERSION
	.align		4
        /*0000*/ 	.byte	0x04, 0x37
        /*0002*/ 	.short	(.L_11 - .L_10)
.L_10:
        /*0004*/ 	.word	0x0000007c


	//----- nvinfo : EIATTR_KPARAM_INFO
	.align		4
.L_11:
        /*0008*/ 	.byte	0x04, 0x17
        /*000a*/ 	.short	(.L_13 - .L_12)
.L_12:
        /*000c*/ 	.word	0x00000000
        /*0010*/ 	.short	0x000b
        /*0012*/ 	.short	0x0058
        /*0014*/ 	.byte	0x00, 0xf0, 0x11, 0x00


	//----- nvinfo : EIATTR_KPARAM_INFO
	.align		4
.L_13:
        /*0018*/ 	.byte	0x04, 0x17
        /*001a*/ 	.short	(.L_15 - .L_14)
.L_14:
        /*001c*/ 	.word	0x00000000
        /*0020*/ 	.short	0x000a
        /*0022*/ 	.short	0x0050
        /*0024*/ 	.byte	0x00, 0xf4, 0x21, 0x00


	//----- nvinfo : EIATTR_KPARAM_INFO
	.align		4
.L_15:
        /*0028*/ 	.byte	0x04, 0x17
        /*002a*/ 	.short	(.L_17 - .L_16)
.L_16:
        /*002c*/ 	.word	0x00000000
        /*0030*/ 	.short	0x0009
        /*0032*/ 	.short	0x0048
        /*0034*/ 	.byte	0x00, 0xf4, 0x21, 0x00


	//----- nvinfo : EIATTR_KPARAM_INFO
	.align		4
.L_17:
        /*0038*/ 	.byte	0x04, 0x17
        /*003a*/ 	.short	(.L_19 - .L_18)
.L_18:
        /*003c*/ 	.word	0x00000000
        /*0040*/ 	.short	0x0008
        /*0042*/ 	.short	0x0040
        /*0044*/ 	.byte	0x00, 0xf4, 0x21, 0x00


	//----- nvinfo : EIATTR_KPARAM_INFO
	.align		4
.L_19:
        /*0048*/ 	.byte	0x04, 0x17
        /*004a*/ 	.short	(.L_21 - .L_20)
.L_20:
        /*004c*/ 	.word	0x00000000
        /*0050*/ 	.short	0x0007
        /*0052*/ 	.short	0x0038
        /*0054*/ 	.byte	0x00, 0xf4, 0x21, 0x00


	//----- nvinfo : EIATTR_KPARAM_INFO
	.align		4
.L_21:
        /*0058*/ 	.byte	0x04, 0x17
        /*005a*/ 	.short	(.L_23 - .L_22)
.L_22:
        /*005c*/ 	.word	0x00000000
        /*0060*/ 	.short	0x0006
        /*0062*/ 	.short	0x0030
        /*0064*/ 	.byte	0x00, 0xf4, 0x21, 0x00


	//----- nvinfo : EIATTR_KPARAM_INFO
	.align		4
.L_23:
        /*0068*/ 	.byte	0x04, 0x17
        /*006a*/ 	.short	(.L_25 - .L_24)
.L_24:
        /*006c*/ 	.word	0x00000000
        /*0070*/ 	.short	0x0005
        /*0072*/ 	.short	0x0028
        /*0074*/ 	.byte	0x00, 0xf4, 0x21, 0x00


	//----- nvinfo : EIATTR_KPARAM_INFO
	.align		4
.L_25:
        /*0078*/ 	.byte	0x04, 0x17
        /*007a*/ 	.short	(.L_27 - .L_26)
.L_26:
        /*007c*/ 	.word	0x00000000
        /*0080*/ 	.short	0x0004
        /*0082*/ 	.short	0x0020
        /*0084*/ 	.byte	0x00, 0xf4, 0x21, 0x00


	//----- nvinfo : EIATTR_KPARAM_INFO
	.align		4
.L_27:
        /*0088*/ 	.byte	0x04, 0x17
        /*008a*/ 	.short	(.L_29 - .L_28)
.L_28:
        /*008c*/ 	.word	0x00000000
        /*0090*/ 	.short	0x0003
        /*0092*/ 	.short	0x0018
        /*0094*/ 	.byte	0x00, 0xf4, 0x21, 0x00


	//----- nvinfo : EIATTR_KPARAM_INFO
	.align		4
.L_29:
        /*0098*/ 	.byte	0x04, 0x17
        /*009a*/ 	.short	(.L_31 - .L_30)
.L_30:
        /*009c*/ 	.word	0x00000000
        /*00a0*/ 	.short	0x0002
        /*00a2*/ 	.short	0x0010
        /*00a4*/ 	.byte	0x00, 0xf4, 0x21, 0x00


	//----- nvinfo : EIATTR_KPARAM_INFO
	.align		4
.L_31:
        /*00a8*/ 	.byte	0x04, 0x17
        /*00aa*/ 	.short	(.L_33 - .L_32)
.L_32:
        /*00ac*/ 	.word	0x00000000
        /*00b0*/ 	.short	0x0001
        /*00b2*/ 	.short	0x0008
        /*00b4*/ 	.byte	0x00, 0xf4, 0x21, 0x00


	//----- nvinfo : EIATTR_KPARAM_INFO
	.align		4
.L_33:
        /*00b8*/ 	.byte	0x04, 0x17
        /*00ba*/ 	.short	(.L_35 - .L_34)
.L_34:
        /*00bc*/ 	.word	0x00000000
        /*00c0*/ 	.short	0x0000
        /*00c2*/ 	.short	0x0000
        /*00c4*/ 	.byte	0x00, 0xf4, 0x21, 0x00


	//----- nvinfo : EIATTR_SPARSE_MMA_MASK
	.align		4
.L_35:
        /*00c8*/ 	.byte	0x03, 0x50
        /*00ca*/ 	.short	0x0000


	//----- nvinfo : EIATTR_MAXREG_COUNT
	.align		4
        /*00cc*/ 	.byte	0x03, 0x1b
        /*00ce*/ 	.short	0x00ff


	//----- nvinfo : EIATTR_EXIT_INSTR_OFFSETS
	.align		4
        /*00d0*/ 	.byte	0x04, 0x1c
        /*00d2*/ 	.short	(.L_37 - .L_36)


	//   ....[0]....
.L_36:
        /*00d4*/ 	.word	0x00000c90


	//----- nvinfo : EIATTR_REQNTID
	.align		4
.L_37:
        /*00d8*/ 	.byte	0x04, 0x10
        /*00da*/ 	.short	(.L_39 - .L_38)
.L_38:
        /*00dc*/ 	.word	0x00000080
        /*00e0*/ 	.word	0x00000001
        /*00e4*/ 	.word	0x00000001


	//----- nvinfo : EIATTR_CBANK_PARAM_SIZE
	.align		4
.L_39:
        /*00e8*/ 	.byte	0x03, 0x19
        /*00ea*/ 	.short	0x005c


	//----- nvinfo : EIATTR_PARAM_CBANK
	.align		4
        /*00ec*/ 	.byte	0x04, 0x0a
        /*00ee*/ 	.short	(.L_41 - .L_40)
	.align		4
.L_40:
        /*00f0*/ 	.word	index@(.nv.constant0.triton_poi_fused__native_batch_norm_legit_no_training_add_relu_8)
        /*00f4*/ 	.short	0x0210
        /*00f6*/ 	.short	0x005c


	//----- nvinfo : EIATTR_SW_WAR
	.align		4
.L_41:
        /*00f8*/ 	.byte	0x04, 0x36
        /*00fa*/ 	.short	(.L_43 - .L_42)
.L_42:
        /*00fc*/ 	.word	0x00000008
.L_43:


//--------------------- .nv.callgraph             --------------------------
	.section	.nv.callgraph,"",@"SHT_CUDA_CALLGRAPH"
	.align	4
	.sectionentsize	8
	.align		4
        /*0000*/ 	.word	0x00000000
	.align		4
        /*0004*/ 	.word	0xffffffff
	.align		4
        /*0008*/ 	.word	0x00000000
	.align		4
        /*000c*/ 	.word	0xfffffffe
	.align		4
        /*0010*/ 	.word	0x00000000
	.align		4
        /*0014*/ 	.word	0xfffffffd
	.align		4
        /*0018*/ 	.word	0x00000000
	.align		4
        /*001c*/ 	.word	0xfffffffc


//--------------------- .nv.constant4             --------------------------
	.section	.nv.constant4,"a",@progbits
	.align	8
	.align		8
.nv.constant4:
        /*0000*/ 	.dword	_$_str
	.align		8
        /*0008*/ 	.dword	_$_str_$_2


//--------------------- .text.triton_poi_fused__native_batch_norm_legit_no_training_add_relu_8 --------------------------
	.section	.text.triton_poi_fused__native_batch_norm_legit_no_training_add_relu_8,"ax",@progbits
	.align	128
        .global         triton_poi_fused__native_batch_norm_legit_no_training_add_relu_8
        .type           triton_poi_fused__native_batch_norm_legit_no_training_add_relu_8,@function
        .size           triton_poi_fused__native_batch_norm_legit_no_training_add_relu_8,(.L_x_1 - triton_poi_fused__native_batch_norm_legit_no_training_add_relu_8)
        .other          triton_poi_fused__native_batch_norm_legit_no_training_add_relu_8,@"STO_CUDA_ENTRY STV_DEFAULT"
triton_poi_fused__native_batch_norm_legit_no_training_add_relu_8:
.text.triton_poi_fused__native_batch_norm_legit_no_training_add_relu_8:
[----:B------:R-:W-:Y:S01]  /*0000*/  LDC R1, c[0x0][0x28] ;  /* 0x00000a00ff017b82 */ /* 0x000fe20000000800 */
[----:B------:R-:W1:Y:S07]  /*0010*/  S2R R0, SR_TID.X ;  /* 0x0000000000007919 */ /* 0x000e6e0000002100 */
[----:B------:R-:W2:Y:S01]  /*0020*/  LDC.64 R24, c[0x0][0x228] ;  /* 0x00008a00ff187b82 */ /* 0x000ea20000000a00 */
[----:B------:R-:W-:Y:S01]  /*0030*/  ULDC.64 UR4, c[0x0][0x208] ;  /* 0x0000820000047ab9 */ /* 0x000fe20000000a00 */
[----:B------:R-:W3:Y:S06]  /*0040*/  S2R R5, SR_CTAID.X ;  /* 0x0000000000057919 */ /* 0x000eec0000002500 */
[----:B------:R-:W4:Y:S08]  /*0050*/  LDC.64 R12, c[0x0][0x220] ;  /* 0x00008800ff0c7b82 */ /* 0x000f300000000a00 */
[----:B------:R-:W5:Y:S08]  /*0060*/  LDC.64 R18, c[0x0][0x218] ;  /* 0x00008600ff127b82 */ /* 0x000f700000000a00 */
[----:B------:R-:W5:Y:S01]  /*0070*/  LDC.64 R20, c[0x0][0x230] ;  /* 0x00008c00ff147b82 */ /* 0x000f620000000a00 */
[----:B-1----:R-:W-:-:S07]  /*0080*/  SHF.L.U32 R0, R0, 0x2, RZ ;  /* 0x0000000200007819 */ /* 0x002fce00000006ff */
[----:B------:R-:W1:Y:S01]  /*0090*/  LDC.64 R16, c[0x0][0x238] ;  /* 0x00008e00ff107b82 */ /* 0x000e620000000a00 */
[----:B---3--:R-:W-:Y:S02]  /*00a0*/  SHF.R.S32.HI R3, RZ, 0x15, R5 ;  /* 0x00000015ff037819 */ /* 0x008fe40000011405 */
[----:B------:R-:W-:Y:S02]  /*00b0*/  LOP3.LUT R0, R0, 0x1fc, RZ, 0xc0, !PT ;  /* 0x000001fc00007812 */ /* 0x000fe400078ec0ff */
[----:B------:R-:W-:Y:S02]  /*00c0*/  SGXT R3, R3, 0x1 ;  /* 0x000000010303781a */ /* 0x000fe40000000200 */
[----:B------:R-:W-:-:S04]  /*00d0*/  LEA R2, R5, R0, 0xa ;  /* 0x0000000005027211 */ /* 0x000fc800078e50ff */
[----:B------:R-:W-:-:S04]  /*00e0*/  LEA.HI R3, R3, R2, RZ, 0x8 ;  /* 0x0000000203037211 */ /* 0x000fc800078f40ff */
[----:B------:R-:W-:-:S04]  /*00f0*/  LOP3.LUT R3, R3, 0xffffff00, RZ, 0xc0, !PT ;  /* 0xffffff0003037812 */ /* 0x000fc800078ec0ff */
[----:B------:R-:W-:-:S05]  /*0100*/  IADD3 R0, R2, -R3, RZ ;  /* 0x8000000302007210 */ /* 0x000fca0007ffe0ff */
[----:B--2---:R-:W-:-:S06]  /*0110*/  IMAD.WIDE R24, R0, 0x4, R24 ;  /* 0x0000000400187825 */ /* 0x004fcc00078e0218 */
[----:B------:R-:W2:Y:S01]  /*0120*/  LDG.E.EL.128 R24, desc[UR4][R24.64] ;  /* 0x0000000418187981 */ /* 0x000ea2000c2e1d00 */
[----:B----4-:R-:W-:Y:S01]  /*0130*/  IMAD.WIDE R12, R0, 0x4, R12 ;  /* 0x00000004000c7825 */ /* 0x010fe200078e020c */
[----:B------:R-:W-:-:S03]  /*0140*/  HFMA2.MMA R28, -RZ, RZ, 1.625, 0 ;  /* 0x3e800000ff1c7435 */ /* 0x000fc600000001ff */
[----:B-----5:R-:W-:Y:S02]  /*0150*/  IMAD.WIDE R18, R2, 0x4, R18 ;  /* 0x0000000402127825 */ /* 0x020fe400078e0212 */
[----:B------:R-:W3:Y:S04]  /*0160*/  LDG.E.EL.128 R12, desc[UR4][R12.64] ;  /* 0x000000040c0c7981 */ /* 0x000ee8000c2e1d00 */
[----:B------:R-:W3:Y:S04]  /*0170*/  LDG.E.128 R8, desc[UR4][R18.64] ;  /* 0x0000000412087981 */ /* 0x000ee8000c1e1d00 */
[----:B------:R4:W5:Y:S01]  /*0180*/  LDG.E.128 R4, desc[UR4][R18.64+0x800] ;  /* 0x0008000412047981 */ /* 0x000962000c1e1d00 */
[----:B0-----:R-:W-:-:S04]  /*0190*/  IMAD.WIDE R20, R0, 0x4, R20 ;  /* 0x0000000400147825 */ /* 0x001fc800078e0214 */
[----:B-1----:R-:W-:Y:S02]  /*01a0*/  IMAD.WIDE R16, R0, 0x4, R16 ;  /* 0x0000000400107825 */ /* 0x002fe400078e0210 */
[----:B------:R-:W3:Y:S02]  /*01b0*/  LDG.E.EL.128 R20, desc[UR4][R20.64] ;  /* 0x0000000414147981 */ /* 0x000ee4000c2e1d00 */
[----:B--2---:R-:W-:-:S04]  /*01c0*/  FADD R3, R24, 9.9999997473787516356e-06 ;  /* 0x3727c5ac18037421 */ /* 0x004fc80000000000 */
[----:B------:R-:W0:Y:S02]  /*01d0*/  MUFU.SQRT R29, R3 ;  /* 0x00000003001d7308 */ /* 0x000e240000002000 */
[C---:B0-----:R-:W-:Y:S02]  /*01e0*/  FSETP.GT.AND P0, PT, R29.reuse, 8.50705917302346158658e+37, PT ;  /* 0x7e8000001d00780b */ /* 0x041fe40003f04000 */
[----:B------:R-:W-:-:S11]  /*01f0*/  FSETP.GEU.AND P1, PT, R29, 1.175494350822287508e-38, PT ;  /* 0x008000001d00780b */ /* 0x000fd60003f2e000 */
[----:B------:R-:W-:-:S04]  /*0200*/  @P0 FMUL R29, R29, 0.25 ;  /* 0x3e8000001d1d0820 */ /* 0x000fc80000400000 */
[----:B------:R-:W-:Y:S01]  /*0210*/  @!P1 FMUL R29, R29, 16777216 ;  /* 0x4b8000001d1d9820 */ /* 0x000fe20000400000 */
[----:B----4-:R-:W-:-:S05]  /*0220*/  FSEL R18, R28, 1, P0 ;  /* 0x3f8000001c127808 */ /* 0x010fca0000000000 */
[----:B------:R-:W0:Y:S01]  /*0230*/  MUFU.RCP R29, R29 ;  /* 0x0000001d001d7308 */ /* 0x000e220000001000 */
[----:B------:R-:W-:-:S04]  /*0240*/  @!P1 FMUL R18, R18, 16777216 ;  /* 0x4b80000012129820 */ /* 0x000fc80000400000 */
[----:B0-----:R-:W-:Y:S02]  /*0250*/  FMUL R3, R29, R18 ;  /* 0x000000121d037220 */ /* 0x001fe40000400000 */
[----:B------:R-:W2:Y:S01]  /*0260*/  LDG.E.EL.128 R16, desc[UR4][R16.64] ;  /* 0x0000000410107981 */ /* 0x000ea2000c2e1d00 */
[----:B------:R-:W-:-:S04]  /*0270*/  FADD R25, R25, 9.9999997473787516356e-06 ;  /* 0x3727c5ac19197421 */ /* 0x000fc80000000000 */
[----:B------:R-:W0:Y:S01]  /*0280*/  MUFU.SQRT R24, R25 ;  /* 0x0000001900187308 */ /* 0x000e220000002000 */
[----:B------:R-:W-:-:S07]  /*0290*/  FADD R26, R26, 9.9999997473787516356e-06 ;  /* 0x3727c5ac1a1a7421 */ /* 0x000fce0000000000 */
[----:B------:R-:W1:Y:S01]  /*02a0*/  MUFU.SQRT R26, R26 ;  /* 0x0000001a001a7308 */ /* 0x000e620000002000 */
[C---:B0-----:R-:W-:Y:S02]  /*02b0*/  FSETP.GT.AND P0, PT, R24.reuse, 8.50705917302346158658e+37, PT ;  /* 0x7e8000001800780b */ /* 0x041fe40003f04000 */
[----:B------:R-:W-:Y:S01]  /*02c0*/  FSETP.GEU.AND P3, PT, R24, 1.175494350822287508e-38, PT ;  /* 0x008000001800780b */ /* 0x000fe20003f6e000 */
[----:B------:R-:W-:-:S04]  /*02d0*/  FADD R27, R27, 9.9999997473787516356e-06 ;  /* 0x3727c5ac1b1b7421 */ /* 0x000fc80000000000 */
[----:B------:R-:W0:Y:S06]  /*02e0*/  MUFU.SQRT R29, R27 ;  /* 0x0000001b001d7308 */ /* 0x000e2c0000002000 */
[----:B------:R-:W-:Y:S01]  /*02f0*/  @P0 FMUL R24, R24, 0.25 ;  /* 0x3e80000018180820 */ /* 0x000fe20000400000 */
[----:B-1----:R-:W-:-:S03]  /*0300*/  FSETP.GT.AND P1, PT, R26, 8.50705917302346158658e+37, PT ;  /* 0x7e8000001a00780b */ /* 0x002fc60003f24000 */
[----:B------:R-:W-:Y:S01]  /*0310*/  @!P3 FMUL R24, R24, 16777216 ;  /* 0x4b8000001818b820 */ /* 0x000fe20000400000 */
[--C-:B---3--:R-:W-:Y:S01]  /*0320*/  FADD R8, R8, -R12.reuse ;  /* 0x8000000c08087221 */ /* 0x108fe20000000000 */
[----:B-----5:R-:W-:Y:S02]  /*0330*/  FADD R4, R4, -R12 ;  /* 0x8000000c04047221 */ /* 0x020fe40000000000 */
[----:B------:R-:W1:Y:S01]  /*0340*/  MUFU.RCP R12, R24 ;  /* 0x00000018000c7308 */ /* 0x000e620000001000 */
[----:B------:R-:W-:Y:S02]  /*0350*/  FSETP.GEU.AND P4, PT, R26, 1.175494350822287508e-38, PT ;  /* 0x008000001a00780b */ /* 0x000fe40003f8e000 */
[----:B------:R-:W-:Y:S02]  /*0360*/  FSEL R25, R28, 1, P0 ;  /* 0x3f8000001c197808 */ /* 0x000fe40000000000 */
[----:B0-----:R-:W-:Y:S01]  /*0370*/  FSETP.GT.AND P2, PT, R29, 8.50705917302346158658e+37, PT ;  /* 0x7e8000001d00780b */ /* 0x001fe20003f44000 */
[----:B------:R-:W-:-:S02]  /*0380*/  @P1 FMUL R26, R26, 0.25 ;  /* 0x3e8000001a1a1820 */ /* 0x000fc40000400000 */
[----:B------:R-:W-:Y:S01]  /*0390*/  @!P3 FMUL R25, R25, 16777216 ;  /* 0x4b8000001919b820 */ /* 0x000fe20000400000 */
[----:B------:R-:W-:Y:S01]  /*03a0*/  FMUL R8, R3, R8 ;  /* 0x0000000803087220 */ /* 0x000fe20000400000 */
[----:B------:R-:W-:Y:S01]  /*03b0*/  FSETP.GEU.AND P0, PT, R29, 1.175494350822287508e-38, PT ;  /* 0x008000001d00780b */ /* 0x000fe20003f0e000 */
[----:B------:R-:W-:-:S03]  /*03c0*/  FMUL R4, R3, R4 ;  /* 0x0000000403047220 */ /* 0x000fc60000400000 */
[----:B------:R-:W-:Y:S01]  /*03d0*/  @!P4 FMUL R26, R26, 16777216 ;  /* 0x4b8000001a1ac820 */ /* 0x000fe20000400000 */
[----:B-1----:R-:W-:Y:S02]  /*03e0*/  FMUL R12, R12, R25 ;  /* 0x000000190c0c7220 */ /* 0x002fe40000400000 */
[----:B------:R-:W0:Y:S01]  /*03f0*/  LDC.64 R24, c[0x0][0x250] ;  /* 0x00009400ff187b82 */ /* 0x000e220000000a00 */
[----:B------:R-:W-:Y:S01]  /*0400*/  @P2 FMUL R29, R29, 0.25 ;  /* 0x3e8000001d1d2820 */ /* 0x000fe20000400000 */
[----:B------:R-:W-:-:S04]  /*0410*/  FSEL R27, R28, 1, P1 ;  /* 0x3f8000001c1b7808 */ /* 0x000fc80000800000 */
[----:B------:R-:W-:Y:S01]  /*0420*/  @!P0 FMUL R29, R29, 16777216 ;  /* 0x4b8000001d1d8820 */ /* 0x000fe20000400000 */
[----:B------:R-:W-:Y:S01]  /*0430*/  @!P4 FMUL R27, R27, 16777216 ;  /* 0x4b8000001b1bc820 */ /* 0x000fe20000400000 */
[----:B0-----:R-:W-:-:S04]  /*0440*/  IMAD.WIDE R24, R0, 0x4, R24 ;  /* 0x0000000400187825 */ /* 0x001fc800078e0218 */
[C-C-:B--2---:R-:W-:Y:S02]  /*0450*/  FFMA R3, R20.reuse, R8, R16.reuse ;  /* 0x0000000814037223 */ /* 0x144fe40000000010 */
[----:B------:R-:W0:Y:S01]  /*0460*/  MUFU.RCP R8, R26 ;  /* 0x0000001a00087308 */ /* 0x000e220000001000 */
[----:B------:R-:W-:-:S07]  /*0470*/  FFMA R16, R20, R4, R16 ;  /* 0x0000000414107223 */ /* 0x000fce0000000010 */
[----:B------:R-:W1:Y:S01]  /*0480*/  MUFU.RCP R4, R29 ;  /* 0x0000001d00047308 */ /* 0x000e620000001000 */
[----:B0-----:R-:W-:Y:S01]  /*0490*/  FMUL R8, R8, R27 ;  /* 0x0000001b08087220 */ /* 0x001fe20000400000 */
[----:B------:R-:W-:-:S05]  /*04a0*/  FSEL R27, R28, 1, P2 ;  /* 0x3f8000001c1b7808 */ /* 0x000fca0001000000 */
[----:B------:R-:W-:-:S04]  /*04b0*/  @!P0 FMUL R27, R27, 16777216 ;  /* 0x4b8000001b1b8820 */ /* 0x000fc80000400000 */
[----:B-1----:R-:W-:Y:S02]  /*04c0*/  FMUL R4, R4, R27 ;  /* 0x0000001b04047220 */ /* 0x002fe40000400000 */
[----:B------:R-:W2:Y:S01]  /*04d0*/  LDG.E.EL.128 R24, desc[UR4][R24.64] ;  /* 0x0000000418187981 */ /* 0x000ea2000c2e1d00 */
[--C-:B------:R-:W-:Y:S01]  /*04e0*/  FADD R20, R5, -R13.reuse ;  /* 0x8000000d05147221 */ /* 0x100fe20000000000 */
[----:B------:R-:W-:Y:S01]  /*04f0*/  FADD R9, R9, -R13 ;  /* 0x8000000d09097221 */ /* 0x000fe20000000000 */
[----:B------:R-:W-:Y:S01]  /*0500*/  FADD R10, R10, -R14 ;  /* 0x8000000e0a0a7221 */ /* 0x000fe20000000000 */
[--C-:B------:R-:W-:Y:S01]  /*0510*/  FADD R11, R11, -R15.reuse ;  /* 0x8000000f0b0b7221 */ /* 0x100fe20000000000 */
[----:B------:R-:W-:Y:S01]  /*0520*/  FADD R7, R7, -R15 ;  /* 0x8000000f07077221 */ /* 0x000fe20000000000 */
[----:B--2---:R-:W-:Y:S01]  /*0530*/  FADD R5, R24, 9.9999997473787516356e-06 ;  /* 0x3727c5ac18057421 */ /* 0x004fe20000000000 */
[----:B------:R-:W-:-:S05]  /*0540*/  FADD R13, R25, 9.9999997473787516356e-06 ;  /* 0x3727c5ac190d7421 */ /* 0x000fca0000000000 */
[----:B------:R-:W0:Y:S08]  /*0550*/  MUFU.SQRT R5, R5 ;  /* 0x0000000500057308 */ /* 0x000e300000002000 */
[----:B------:R-:W1:Y:S01]  /*0560*/  MUFU.SQRT R13, R13 ;  /* 0x0000000d000d7308 */ /* 0x000e620000002000 */
[----:B------:R-:W-:Y:S01]  /*0570*/  FADD R27, R27, 9.9999997473787516356e-06 ;  /* 0x3727c5ac1b1b7421 */ /* 0x000fe20000000000 */
[----:B------:R-:W-:Y:S01]  /*0580*/  FADD R26, R26, 9.9999997473787516356e-06 ;  /* 0x3727c5ac1a1a7421 */ /* 0x000fe20000000000 */
[----:B------:R-:W-:Y:S01]  /*0590*/  FADD R24, R6, -R14 ;  /* 0x8000000e06187221 */ /* 0x000fe20000000000 */
[----:B0-----:R-:W-:-:S04]  /*05a0*/  FSETP.GT.AND P6, PT, R5, 8.50705917302346158658e+37, PT ;  /* 0x7e8000000500780b */ /* 0x001fc80003fc4000 */
[----:B------:R-:W0:Y:S01]  /*05b0*/  MUFU.SQRT R6, R27 ;  /* 0x0000001b00067308 */ /* 0x000e220000002000 */
[----:B------:R-:W-:Y:S02]  /*05c0*/  FSETP.GEU.AND P5, PT, R5, 1.175494350822287508e-38, PT ;  /* 0x008000000500780b */ /* 0x000fe40003fae000 */
[----:B-1----:R-:W-:-:S05]  /*05d0*/  FSETP.GT.AND P4, PT, R13, 8.50705917302346158658e+37, PT ;  /* 0x7e8000000d00780b */ /* 0x002fca0003f84000 */
[----:B------:R1:W2:Y:S01]  /*05e0*/  MUFU.SQRT R14, R26 ;  /* 0x0000001a000e7308 */ /* 0x0002a20000002000 */
[----:B------:R-:W-:Y:S01]  /*05f0*/  FSETP.GEU.AND P1, PT, R13, 1.175494350822287508e-38, PT ;  /* 0x008000000d00780b */ /* 0x000fe20003f2e000 */
[----:B------:R-:W-:-:S04]  /*0600*/  @P6 FMUL R5, R5, 0.25 ;  /* 0x3e80000005056820 */ /* 0x000fc80000400000 */
[----:B------:R-:W-:Y:S01]  /*0610*/  @!P5 FMUL R5, R5, 16777216 ;  /* 0x4b8000000505d820 */ /* 0x000fe20000400000 */
[----:B0-----:R-:W-:Y:S01]  /*0620*/  FSETP.GT.AND P2, PT, R6, 8.50705917302346158658e+37, PT ;  /* 0x7e8000000600780b */ /* 0x001fe20003f44000 */
[C---:B-1----:R-:W-:Y:S01]  /*0630*/  FMUL R26, R12.reuse, R9 ;  /* 0x000000090c1a7220 */ /* 0x042fe20000400000 */
[----:B------:R-:W-:Y:S01]  /*0640*/  @P4 FMUL R13, R13, 0.25 ;  /* 0x3e8000000d0d4820 */ /* 0x000fe20000400000 */
[----:B------:R0:W1:Y:S01]  /*0650*/  MUFU.RCP R9, R5 ;  /* 0x0000000500097308 */ /* 0x0000620000001000 */
[----:B------:R-:W-:Y:S01]  /*0660*/  FMUL R12, R12, R20 ;  /* 0x000000140c0c7220 */ /* 0x000fe20000400000 */
[C---:B--2---:R-:W-:Y:S02]  /*0670*/  FSETP.GT.AND P3, PT, R14.reuse, 8.50705917302346158658e+37, PT ;  /* 0x7e8000000e00780b */ /* 0x044fe40003f64000 */
[----:B------:R-:W-:Y:S01]  /*0680*/  @!P1 FMUL R13, R13, 16777216 ;  /* 0x4b8000000d0d9820 */ /* 0x000fe20000400000 */
[----:B------:R-:W-:Y:S01]  /*0690*/  FSETP.GEU.AND P0, PT, R14, 1.175494350822287508e-38, PT ;  /* 0x008000000e00780b */ /* 0x000fe20003f0e000 */
[----:B------:R-:W-:Y:S01]  /*06a0*/  FFMA R20, R21, R26, R17 ;  /* 0x0000001a15147223 */ /* 0x000fe20000000011 */
[----:B0-----:R-:W-:-:S02]  /*06b0*/  FSEL R5, R28, 1, P6 ;  /* 0x3f8000001c057808 */ /* 0x001fc40003000000 */
[----:B------:R-:W-:Y:S01]  /*06c0*/  FSETP.GEU.AND P6, PT, R6, 1.175494350822287508e-38, PT ;  /* 0x008000000600780b */ /* 0x000fe20003fce000 */
[----:B------:R-:W-:Y:S01]  /*06d0*/  FFMA R21, R21, R12, R17 ;  /* 0x0000000c15157223 */ /* 0x000fe20000000011 */
[----:B------:R0:W2:Y:S01]  /*06e0*/  MUFU.RCP R27, R13 ;  /* 0x0000000d001b7308 */ /* 0x0000a20000001000 */
[C---:B------:R-:W-:Y:S01]  /*06f0*/  FMUL R15, R8.reuse, R24 ;  /* 0x00000018080f7220 */ /* 0x040fe20000400000 */
[----:B------:R-:W-:Y:S01]  /*0700*/  FMUL R25, R8, R10 ;  /* 0x0000000a08197220 */ /* 0x000fe20000400000 */
[----:B------:R-:W-:Y:S02]  /*0710*/  FMUL R24, R4, R11 ;  /* 0x0000000b04187220 */ /* 0x000fe40000400000 */
[----:B------:R-:W3:Y:S01]  /*0720*/  LDC.64 R10, c[0x0][0x240] ;  /* 0x00009000ff0a7b82 */ /* 0x000ee20000000a00 */
[----:B------:R-:W-:Y:S01]  /*0730*/  @P2 FMUL R6, R6, 0.25 ;  /* 0x3e80000006062820 */ /* 0x000fe20000400000 */
[----:B------:R-:W-:-:S06]  /*0740*/  @P3 FMUL R14, R14, 0.25 ;  /* 0x3e8000000e0e3820 */ /* 0x000fcc0000400000 */
[----:B0-----:R-:W0:Y:S01]  /*0750*/  LDC.64 R12, c[0x0][0x248] ;  /* 0x00009200ff0c7b82 */ /* 0x001e220000000a00 */
[----:B------:R-:W-:Y:S01]  /*0760*/  @!P6 FMUL R6, R6, 16777216 ;  /* 0x4b8000000606e820 */ /* 0x000fe20000400000 */
[----:B------:R-:W-:-:S04]  /*0770*/  @!P0 FMUL R14, R14, 16777216 ;  /* 0x4b8000000e0e8820 */ /* 0x000fc80000400000 */
[----:B------:R3:W4:Y:S01]  /*0780*/  MUFU.RCP R26, R14 ;  /* 0x0000000e001a7308 */ /* 0x0007220000001000 */
[----:B------:R-:W-:Y:S01]  /*0790*/  FMUL R17, R4, R7 ;  /* 0x0000000704117220 */ /* 0x000fe20000400000 */
[C-C-:B------:R-:W-:Y:S01]  /*07a0*/  FFMA R25, R22.reuse, R25, R18.reuse ;  /* 0x0000001916197223 */ /* 0x140fe20000000012 */
[----:B------:R-:W-:-:S05]  /*07b0*/  FFMA R18, R22, R15, R18 ;  /* 0x0000000f16127223 */ /* 0x000fca0000000012 */
[----:B------:R-:W5:Y:S01]  /*07c0*/  MUFU.RCP R6, R6 ;  /* 0x0000000600067308 */ /* 0x000f620000001000 */
[----:B------:R-:W-:Y:S01]  /*07d0*/  @!P5 FMUL R5, R5, 16777216 ;  /* 0x4b8000000505d820 */ /* 0x000fe20000400000 */
[C---:B------:R-:W-:Y:S02]  /*07e0*/  FSEL R7, R28.reuse, 1, P4 ;  /* 0x3f8000001c077808 */ /* 0x040fe40002000000 */
[C---:B------:R-:W-:Y:S02]  /*07f0*/  FSEL R4, R28.reuse, 1, P3 ;  /* 0x3f8000001c047808 */ /* 0x040fe40001800000 */
[----:B------:R-:W-:Y:S01]  /*0800*/  FSEL R22, R28, 1, P2 ;  /* 0x3f8000001c167808 */ /* 0x000fe20001000000 */
[----:B-1----:R-:W-:Y:S01]  /*0810*/  FMUL R28, R9, R5 ;  /* 0x00000005091c7220 */ /* 0x002fe20000400000 */
[----:B------:R-:W-:Y:S01]  /*0820*/  @!P1 FMUL R7, R7, 16777216 ;  /* 0x4b80000007079820 */ /* 0x000fe20000400000 */
[----:B------:R-:W-:Y:S01]  /*0830*/  @!P0 FMUL R4, R4, 16777216 ;  /* 0x4b80000004048820 */ /* 0x000fe20000400000 */
[----:B0-----:R-:W-:-:S04]  /*0840*/  IMAD.WIDE R8, R0, 0x4, R12 ;  /* 0x0000000400087825 */ /* 0x001fc800078e020c */
[----:B------:R-:W-:Y:S01]  /*0850*/  @!P6 FMUL R22, R22, 16777216 ;  /* 0x4b8000001616e820 */ /* 0x000fe20000400000 */
[----:B---3--:R-:W-:-:S04]  /*0860*/  IMAD.WIDE R14, R2, 0x4, R10 ;  /* 0x00000004020e7825 */ /* 0x008fc800078e020a */
[----:B--2---:R-:W-:Y:S01]  /*0870*/  FMUL R27, R27, R7 ;  /* 0x000000071b1b7220 */ /* 0x004fe20000400000 */
[----:B----4-:R-:W-:Y:S01]  /*0880*/  FMUL R26, R26, R4 ;  /* 0x000000041a1a7220 */ /* 0x010fe20000400000 */
[----:B-----5:R-:W-:Y:S01]  /*0890*/  FMUL R22, R6, R22 ;  /* 0x0000001606167220 */ /* 0x020fe20000400000 */
[----:B------:R-:W2:Y:S04]  /*08a0*/  LDG.E.EL.128 R8, desc[UR4][R8.64] ;  /* 0x0000000408087981 */ /* 0x000ea8000c2e1d00 */
[----:B------:R-:W2:Y:S04]  /*08b0*/  LDG.E.128 R4, desc[UR4][R14.64] ;  /* 0x000000040e047981 */ /* 0x000ea8000c1e1d00 */
[----:B------:R-:W3:Y:S01]  /*08c0*/  LDG.E.128 R12, desc[UR4][R14.64+0x800] ;  /* 0x000800040e0c7981 */ /* 0x000ee2000c1e1d00 */
[----:B--2---:R-:W-:Y:S01]  /*08d0*/  FADD R4, R4, -R8 ;  /* 0x8000000804047221 */ /* 0x004fe20000000000 */
[--C-:B------:R-:W-:Y:S01]  /*08e0*/  FADD R5, R5, -R9.reuse ;  /* 0x8000000905057221 */ /* 0x100fe20000000000 */
[----:B------:R-:W-:Y:S01]  /*08f0*/  FADD R6, R6, -R10 ;  /* 0x8000000a06067221 */ /* 0x000fe20000000000 */
[----:B---3--:R-:W-:Y:S01]  /*0900*/  FADD R8, R12, -R8 ;  /* 0x800000080c087221 */ /* 0x008fe20000000000 */
[----:B------:R-:W-:Y:S01]  /*0910*/  FADD R9, R13, -R9 ;  /* 0x800000090d097221 */ /* 0x000fe20000000000 */
[----:B------:R-:W-:Y:S01]  /*0920*/  FADD R10, R14, -R10 ;  /* 0x8000000a0e0a7221 */ /* 0x000fe20000000000 */
[C---:B------:R-:W-:Y:S01]  /*0930*/  FMUL R13, R28.reuse, R4 ;  /* 0x000000041c0d7220 */ /* 0x040fe20000400000 */
[C---:B------:R-:W-:Y:S01]  /*0940*/  FMUL R14, R27.reuse, R5 ;  /* 0x000000051b0e7220 */ /* 0x040fe20000400000 */
[----:B------:R-:W-:Y:S01]  /*0950*/  FMUL R28, R28, R8 ;  /* 0x000000081c1c7220 */ /* 0x000fe20000400000 */
[----:B------:R-:W-:Y:S01]  /*0960*/  FMUL R27, R27, R9 ;  /* 0x000000091b1b7220 */ /* 0x000fe20000400000 */
[----:B------:R-:W0:Y:S08]  /*0970*/  LDC.64 R4, c[0x0][0x258] ;  /* 0x00009600ff047b82 */ /* 0x000e300000000a00 */
[----:B------:R-:W1:Y:S01]  /*0980*/  LDC.64 R8, c[0x0][0x260] ;  /* 0x00009800ff087b82 */ /* 0x000e620000000a00 */
[--C-:B------:R-:W-:Y:S01]  /*0990*/  FADD R12, R7, -R11.reuse ;  /* 0x8000000b070c7221 */ /* 0x100fe20000000000 */
[----:B------:R-:W-:Y:S01]  /*09a0*/  FADD R15, R15, -R11 ;  /* 0x8000000b0f0f7221 */ /* 0x000fe20000000000 */
[----:B0-----:R-:W-:-:S04]  /*09b0*/  IMAD.WIDE R4, R0, 0x4, R4 ;  /* 0x0000000400047825 */ /* 0x001fc800078e0204 */
[----:B-1----:R-:W-:-:S04]  /*09c0*/  IMAD.WIDE R8, R0, 0x4, R8 ;  /* 0x0000000400087825 */ /* 0x002fc800078e0208 */
[C---:B------:R-:W-:Y:S01]  /*09d0*/  FMUL R0, R26.reuse, R6 ;  /* 0x000000061a007220 */ /* 0x040fe20000400000 */
[----:B------:R-:W-:Y:S01]  /*09e0*/  FMUL R26, R26, R10 ;  /* 0x0000000a1a1a7220 */ /* 0x000fe20000400000 */
[----:B------:R-:W2:Y:S04]  /*09f0*/  LDG.E.EL.128 R4, desc[UR4][R4.64] ;  /* 0x0000000404047981 */ /* 0x000ea8000c2e1d00 */
[----:B------:R-:W2:Y:S01]  /*0a00*/  LDG.E.EL.128 R8, desc[UR4][R8.64] ;  /* 0x0000000408087981 */ /* 0x000ea2000c2e1d00 */
[C-C-:B------:R-:W-:Y:S01]  /*0a10*/  FFMA R24, R23.reuse, R24, R19.reuse ;  /* 0x0000001817187223 */ /* 0x140fe20000000013 */
[----:B------:R-:W-:Y:S01]  /*0a20*/  FFMA R17, R23, R17, R19 ;  /* 0x0000001117117223 */ /* 0x000fe20000000013 */
[C---:B------:R-:W-:Y:S01]  /*0a30*/  FMUL R12, R22.reuse, R12 ;  /* 0x0000000c160c7220 */ /* 0x040fe20000400000 */
[----:B------:R-:W-:Y:S01]  /*0a40*/  FMUL R22, R22, R15 ;  /* 0x0000000f16167220 */ /* 0x000fe20000400000 */
[C-C-:B--2---:R-:W-:Y:S01]  /*0a50*/  FFMA R23, R5.reuse, R14, R9.reuse ;  /* 0x0000000e05177223 */ /* 0x144fe20000000009 */
[C-C-:B------:R-:W-:Y:S01]  /*0a60*/  FFMA R13, R4.reuse, R13, R8.reuse ;  /* 0x0000000d040d7223 */ /* 0x140fe20000000008 */
[----:B------:R-:W-:Y:S01]  /*0a70*/  FFMA R19, R4, R28, R8 ;  /* 0x0000001c04137223 */ /* 0x000fe20000000008 */
[----:B------:R-:W-:-:S02]  /*0a80*/  FFMA R14, R5, R27, R9 ;  /* 0x0000001b050e7223 */ /* 0x000fc40000000009 */
[----:B------:R-:W0:Y:S01]  /*0a90*/  LDC.64 R4, c[0x0][0x210] ;  /* 0x00008400ff047b82 */ /* 0x000e220000000a00 */
[----:B------:R-:W-:Y:S01]  /*0aa0*/  FADD R8, R13, R3 ;  /* 0x000000030d087221 */ /* 0x000fe20000000000 */
[C-C-:B------:R-:W-:Y:S01]  /*0ab0*/  FFMA R0, R6.reuse, R0, R10.reuse ;  /* 0x0000000006007223 */ /* 0x140fe2000000000a */
[----:B------:R-:W-:Y:S01]  /*0ac0*/  FFMA R15, R6, R26, R10 ;  /* 0x0000001a060f7223 */ /* 0x000fe2000000000a */
[C-C-:B------:R-:W-:Y:S01]  /*0ad0*/  FFMA R9, R7.reuse, R12, R11.reuse ;  /* 0x0000000c07097223 */ /* 0x140fe2000000000b */
[----:B------:R-:W-:Y:S01]  /*0ae0*/  FFMA R22, R7, R22, R11 ;  /* 0x0000001607167223 */ /* 0x000fe2000000000b */
[----:B------:R-:W-:Y:S01]  /*0af0*/  FSETP.GEU.AND P6, PT, R3, -R13, PT ;  /* 0x8000000d0300720b */ /* 0x000fe20003fce000 */
[----:B------:R-:W-:Y:S01]  /*0b00*/  FADD R10, R0, R25 ;  /* 0x00000019000a7221 */ /* 0x000fe20000000000 */
[----:B------:R-:W-:Y:S01]  /*0b10*/  FSETP.GEU.AND P5, PT, R20, -R23, PT ;  /* 0x800000171400720b */ /* 0x000fe20003fae000 */
[----:B------:R-:W-:Y:S01]  /*0b20*/  FADD R20, R23, R20 ;  /* 0x0000001417147221 */ /* 0x000fe20000000000 */
[----:B------:R-:W-:Y:S01]  /*0b30*/  FSETP.GEU.AND P3, PT, R16, -R19, PT ;  /* 0x800000131000720b */ /* 0x000fe20003f6e000 */
[----:B------:R-:W-:Y:S01]  /*0b40*/  FADD R16, R19, R16 ;  /* 0x0000001013107221 */ /* 0x000fe20000000000 */
[----:B------:R-:W-:Y:S01]  /*0b50*/  FSETP.GEU.AND P2, PT, R21, -R14, PT ;  /* 0x8000000e1500720b */ /* 0x000fe20003f4e000 */
[----:B------:R-:W-:Y:S01]  /*0b60*/  FADD R14, R14, R21 ;  /* 0x000000150e0e7221 */ /* 0x000fe20000000000 */
[----:B------:R-:W-:Y:S01]  /*0b70*/  FADD R6, R15, R18 ;  /* 0x000000120f067221 */ /* 0x000fe20000000000 */
[----:B------:R-:W-:Y:S01]  /*0b80*/  FADD R7, R22, R17 ;  /* 0x0000001116077221 */ /* 0x000fe20000000000 */
[----:B------:R-:W-:Y:S01]  /*0b90*/  FSEL R8, R8, RZ, P6 ;  /* 0x000000ff08087208 */ /* 0x000fe20003000000 */
[----:B------:R-:W-:Y:S01]  /*0ba0*/  FADD R11, R9, R24 ;  /* 0x00000018090b7221 */ /* 0x000fe20000000000 */
[----:B------:R-:W-:-:S02]  /*0bb0*/  FSETP.GEU.AND P4, PT, R25, -R0, PT ;  /* 0x800000001900720b */ /* 0x000fc40003f8e000 */
[----:B------:R-:W-:Y:S02]  /*0bc0*/  FSETP.GEU.AND P1, PT, R18, -R15, PT ;  /* 0x8000000f1200720b */ /* 0x000fe40003f2e000 */
[----:B------:R-:W-:Y:S02]  /*0bd0*/  FSETP.GEU.AND P0, PT, R17, -R22, PT ;  /* 0x800000161100720b */ /* 0x000fe40003f0e000 */
[----:B------:R-:W-:Y:S01]  /*0be0*/  FSETP.GEU.AND P6, PT, R24, -R9, PT ;  /* 0x800000091800720b */ /* 0x000fe20003fce000 */
[----:B0-----:R-:W-:Y:S01]  /*0bf0*/  IMAD.WIDE R2, R2, 0x4, R4 ;  /* 0x0000000402027825 */ /* 0x001fe200078e0204 */
[----:B------:R-:W-:Y:S02]  /*0c00*/  FSEL R9, R20, RZ, P5 ;  /* 0x000000ff14097208 */ /* 0x000fe40002800000 */
[----:B------:R-:W-:Y:S02]  /*0c10*/  FSEL R10, R10, RZ, P4 ;  /* 0x000000ff0a0a7208 */ /* 0x000fe40002000000 */
[----:B------:R-:W-:-:S02]  /*0c20*/  FSEL R4, R16, RZ, P3 ;  /* 0x000000ff10047208 */ /* 0x000fc40001800000 */
[----:B------:R-:W-:Y:S02]  /*0c30*/  FSEL R5, R14, RZ, P2 ;  /* 0x000000ff0e057208 */ /* 0x000fe40001000000 */
[----:B------:R-:W-:Y:S02]  /*0c40*/  FSEL R6, R6, RZ, P1 ;  /* 0x000000ff06067208 */ /* 0x000fe40000800000 */
[----:B------:R-:W-:Y:S02]  /*0c50*/  FSEL R11, R11, RZ, P6 ;  /* 0x000000ff0b0b7208 */ /* 0x000fe40003000000 */
[----:B------:R-:W-:-:S03]  /*0c60*/  FSEL R7, R7, RZ, P0 ;  /* 0x000000ff07077208 */ /* 0x000fc60000000000 */
[----:B------:R-:W-:Y:S04]  /*0c70*/  STG.E.128 desc[UR4][R2.64], R8 ;  /* 0x0000000802007986 */ /* 0x000fe8000c101d04 */
[----:B------:R-:W-:Y:S01]  /*0c80*/  STG.E.128 desc[UR4][R2.64+0x800], R4 ;  /* 0x0008000402007986 */ /* 0x000fe2000c101d04 */
[----:B------:R-:W-:Y:S05]  /*0c90*/  EXIT ;  /* 0x000000000000794d */ /* 0x000fea0003800000 */
.L_x_0:
[----:B------:R-:W-:-:S00]  /*0ca0*/  BRA `(.L_x_0) ;  /* 0xfffffffc00fc7947 */ /* 0x000fc0000383ffff */
[----:B------:R-:W-:-:S00]  /*0cb0*/  NOP ;  /* 0x0000000000007918 */ /* 0x000fc00000000000 */
        /* <DEDUP_REMOVED lines=12> */
.L_x_1:


//--------------------- .nv.global.init           --------------------------
	.section	.nv.global.init,"aw",@progbits
.nv.global.init:
	.type		_$_str,@object
	.size		_$_str,(_$_str_$_2 - _$_str)
_$_str:
        /*0000*/ 	.byte	0x5f, 0x5f, 0x43, 0x55, 0x44, 0x41, 0x5f, 0x46, 0x54, 0x5a, 0x00
	.type		_$_str_$_2,@object
	.size		_$_str_$_2,(.L_1 - _$_str_$_2)
_$_str_$_2:
        /*000b*/ 	.byte	0x5f, 0x5f, 0x43, 0x55, 0x44, 0x41, 0x5f, 0x50, 0x52, 0x45, 0x43, 0x5f, 0x53, 0x51, 0x52, 0x54
        /*001b*/ 	.byte	0x00
.L_1:


//--------------------- .nv.constant0.triton_poi_fused__native_batch_norm_legit_no_training_add_relu_8 --------------------------
	.section	.nv.constant0.triton_poi_fused__native_batch_norm_legit_no_training_add_relu_8,"a",@progbits
	.sectionflags	@""
	.align	4
.nv.constant0.triton_poi_fused__native_batch_norm_legit_no_training_add_relu_8:
	.zero		620
